//
// Generated by NVIDIA NVVM Compiler
//
// Compiler Build ID: CL-36424714
// Cuda compilation tools, release 13.0, V13.0.88
// Based on NVVM 20.0.0
//

.version 9.0
.target sm_100
.address_size 64

	// .globl	_Z9initArrayPii

.visible .entry _Z9initArrayPii(
	.param .u64 .ptr .align 1 _Z9initArrayPii_param_0,
	.param .u32 _Z9initArrayPii_param_1
)
{
	.reg .pred 	%p<2>;
	.reg .b32 	%r<6>;
	.reg .b64 	%rd<5>;

	ld.param.u64 	%rd1, [_Z9initArrayPii_param_0];
	ld.param.u32 	%r2, [_Z9initArrayPii_param_1];
	mov.u32 	%r3, %ctaid.x;
	mov.u32 	%r4, %ntid.x;
	mov.u32 	%r5, %tid.x;
	mad.lo.s32 	%r1, %r3, %r4, %r5;
	setp.ge.s32 	%p1, %r1, %r2;
	@%p1 bra 	$L__BB0_2;
	cvta.to.global.u64 	%rd2, %rd1;
	mul.wide.s32 	%rd3, %r1, 4;
	add.s64 	%rd4, %rd2, %rd3;
	st.global.u32 	[%rd4], %r1;
$L__BB0_2:
	ret;

}
	// .globl	_Z11invertArrayPiS_i
.visible .entry _Z11invertArrayPiS_i(
	.param .u64 .ptr .align 1 _Z11invertArrayPiS_i_param_0,
	.param .u64 .ptr .align 1 _Z11invertArrayPiS_i_param_1,
	.param .u32 _Z11invertArrayPiS_i_param_2
)
{
	.reg .pred 	%p<2>;
	.reg .b32 	%r<9>;
	.reg .b64 	%rd<9>;

	ld.param.u64 	%rd1, [_Z11invertArrayPiS_i_param_0];
	ld.param.u64 	%rd2, [_Z11invertArrayPiS_i_param_1];
	ld.param.u32 	%r2, [_Z11invertArrayPiS_i_param_2];
	mov.u32 	%r3, %ctaid.x;
	mov.u32 	%r4, %ntid.x;
	mov.u32 	%r5, %tid.x;
	mad.lo.s32 	%r1, %r3, %r4, %r5;
	setp.ge.s32 	%p1, %r1, %r2;
	@%p1 bra 	$L__BB1_2;
	cvta.to.global.u64 	%rd3, %rd1;
	cvta.to.global.u64 	%rd4, %rd2;
	mul.wide.s32 	%rd5, %r1, 4;
	add.s64 	%rd6, %rd3, %rd5;
	ld.global.u32 	%r6, [%rd6];
	not.b32 	%r7, %r1;
	add.s32 	%r8, %r2, %r7;
	mul.wide.s32 	%rd7, %r8, 4;
	add.s64 	%rd8, %rd4, %rd7;
	st.global.u32 	[%rd8], %r6;
$L__BB1_2:
	ret;

}


// ===== COMPILED SASS (sm_100) =====

	.target	sm_100

	.elftype	@"ET_EXEC"


//--------------------- .note.nv.tkinfo           --------------------------
	.section	.note.nv.tkinfo,"",@"SHT_NOTE"
	.sectionflags	@"SHF_NOTE_NV_TKINFO"
	.tkinfo
        /*0018*/ 	.word	0x00000002
        /*0030*/ 	.string	""
        /*0030*/ 	.string	"ptxas"
        /*0030*/ 	.string	"Cuda compilation tools, release 13.0, V13.0.88"
        /*0030*/ 	.string	"Build cuda_13.0.r13.0/compiler.36424714_0"
        /*0030*/ 	.string	"-arch sm_100 -m 64 "



//--------------------- .note.nv.cuinfo           --------------------------
	.section	.note.nv.cuinfo,"",@"SHT_NOTE"
	.sectionflags	@"SHF_NOTE_NV_CUINFO"
        /*0018*/ 	.short	0x0002
        /*001a*/ 	.short	0x0064
        /*001c*/ 	.short	0x0082
	.zero		2


//--------------------- .nv.info                  --------------------------
	.section	.nv.info,"",@"SHT_CUDA_INFO"
	.align	4


	//----- nvinfo : EIATTR_REGCOUNT
	.align		4
        /*0000*/ 	.byte	0x04, 0x2f
        /*0002*/ 	.short	(.L_1 - .L_0)
	.align		4
.L_0:
        /*0004*/ 	.word	index@(_Z9initArrayPii)
        /*0008*/ 	.word	0x00000008


	//----- nvinfo : EIATTR_FRAME_SIZE
	.align		4
.L_1:
        /*000c*/ 	.byte	0x04, 0x11
        /*000e*/ 	.short	(.L_3 - .L_2)
	.align		4
.L_2:
        /*0010*/ 	.word	index@(_Z9initArrayPii)
        /*0014*/ 	.word	0x00000000


	//----- nvinfo : EIATTR_REGCOUNT
	.align		4
.L_3:
        /*0018*/ 	.byte	0x04, 0x2f
        /*001a*/ 	.short	(.L_5 - .L_4)
	.align		4
.L_4:
        /*001c*/ 	.word	index@(_Z11invertArrayPiS_i)
        /*0020*/ 	.word	0x0000000a


	//----- nvinfo : EIATTR_FRAME_SIZE
	.align		4
.L_5:
        /*0024*/ 	.byte	0x04, 0x11
        /*0026*/ 	.short	(.L_7 - .L_6)
	.align		4
.L_6:
        /*0028*/ 	.word	index@(_Z11invertArrayPiS_i)
        /*002c*/ 	.word	0x00000000


	//----- nvinfo : EIATTR_MIN_STACK_SIZE
	.align		4
.L_7:
        /*0030*/ 	.byte	0x04, 0x12
        /*0032*/ 	.short	(.L_9 - .L_8)
	.align		4
.L_8:
        /*0034*/ 	.word	index@(_Z11invertArrayPiS_i)
        /*0038*/ 	.word	0x00000000


	//----- nvinfo : EIATTR_MIN_STACK_SIZE
	.align		4
.L_9:
        /*003c*/ 	.byte	0x04, 0x12
        /*003e*/ 	.short	(.L_11 - .L_10)
	.align		4
.L_10:
        /*0040*/ 	.word	index@(_Z9initArrayPii)
        /*0044*/ 	.word	0x00000000
.L_11:


//--------------------- .nv.compat                --------------------------
	.section	.nv.compat,"",@"SHT_CUDA_COMPAT_INFO"
	.align	4
        /*0000*/ 	.byte	0x02, 0x09, 0x00, 0x00, 0x02, 0x02, 0x01, 0x00, 0x02, 0x05, 0x05, 0x00, 0x03, 0x07, 0x01, 0x01
        /*0010*/ 	.byte	0x02, 0x03, 0x00, 0x00, 0x02, 0x06, 0x01, 0x00, 0x04, 0x0b, 0x08, 0x00, 0x09, 0x00, 0x00, 0x00
        /*0020*/ 	.byte	0x00, 0x00, 0x00, 0x00


//--------------------- .nv.info._Z11invertArrayPiS_i --------------------------
	.section	.nv.info._Z11invertArrayPiS_i,"",@"SHT_CUDA_INFO"
	.sectionflags	@""
	.align	4


	//----- nvinfo : EIATTR_CUDA_API_VERSION
	.align		4
        /*0000*/ 	.byte	0x04, 0x37
        /*0002*/ 	.short	(.L_13 - .L_12)
.L_12:
        /*0004*/ 	.word	0x00000082


	//----- nvinfo : EIATTR_KPARAM_INFO
	.align		4
.L_13:
        /*0008*/ 	.byte	0x04, 0x17
        /*000a*/ 	.short	(.L_15 - .L_14)
.L_14:
        /*000c*/ 	.word	0x00000000
        /*0010*/ 	.short	0x0002
        /*0012*/ 	.short	0x0010
        /*0014*/ 	.byte	0x00, 0xf0, 0x11, 0x00


	//----- nvinfo : EIATTR_KPARAM_INFO
	.align		4
.L_15:
        /*0018*/ 	.byte	0x04, 0x17
        /*001a*/ 	.short	(.L_17 - .L_16)
.L_16:
        /*001c*/ 	.word	0x00000000
        /*0020*/ 	.short	0x0001
        /*0022*/ 	.short	0x0008
        /*0024*/ 	.byte	0x00, 0xf5, 0x21, 0x00


	//----- nvinfo : EIATTR_KPARAM_INFO
	.align		4
.L_17:
        /*0028*/ 	.byte	0x04, 0x17
        /*002a*/ 	.short	(.L_19 - .L_18)
.L_18:
        /*002c*/ 	.word	0x00000000
        /*0030*/ 	.short	0x0000
        /*0032*/ 	.short	0x0000
        /*0034*/ 	.byte	0x00, 0xf5, 0x21, 0x00


	//----- nvinfo : EIATTR_SPARSE_MMA_MASK
	.align		4
.L_19:
        /*0038*/ 	.byte	0x03, 0x50
        /*003a*/ 	.short	0x0000


	//----- nvinfo : EIATTR_MAXREG_COUNT
	.align		4
        /*003c*/ 	.byte	0x03, 0x1b
        /*003e*/ 	.short	0x00ff


	//----- nvinfo : EIATTR_MERCURY_ISA_VERSION
	.align		4
        /*0040*/ 	.byte	0x03, 0x5f
        /*0042*/ 	.short	0x0101


	//----- nvinfo : EIATTR_VRC_CTA_INIT_COUNT
	.align		4
        /*0044*/ 	.byte	0x02, 0x4a
	.zero		1
	.zero		1


	//----- nvinfo : EIATTR_EXIT_INSTR_OFFSETS
	.align		4
        /*0048*/ 	.byte	0x04, 0x1c
        /*004a*/ 	.short	(.L_21 - .L_20)


	//   ....[0]....
.L_20:
        /*004c*/ 	.word	0x00000070


	//   ....[1]....
        /*0050*/ 	.word	0x00000110


	//----- nvinfo : EIATTR_CBANK_PARAM_SIZE
	.align		4
.L_21:
        /*0054*/ 	.byte	0x03, 0x19
        /*0056*/ 	.short	0x0014


	//----- nvinfo : EIATTR_PARAM_CBANK
	.align		4
        /*0058*/ 	.byte	0x04, 0x0a
        /*005a*/ 	.short	(.L_23 - .L_22)
	.align		4
.L_22:
        /*005c*/ 	.word	index@(.nv.constant0._Z11invertArrayPiS_i)
        /*0060*/ 	.short	0x0380
        /*0062*/ 	.short	0x0014


	//----- nvinfo : EIATTR_SW_WAR
	.align		4
.L_23:
        /*0064*/ 	.byte	0x04, 0x36
        /*0066*/ 	.short	(.L_25 - .L_24)
.L_24:
        /*0068*/ 	.word	0x00000008
.L_25:


//--------------------- .nv.info._Z9initArrayPii  --------------------------
	.section	.nv.info._Z9initArrayPii,"",@"SHT_CUDA_INFO"
	.sectionflags	@""
	.align	4


	//----- nvinfo : EIATTR_CUDA_API_VERSION
	.align		4
        /*0000*/ 	.byte	0x04, 0x37
        /*0002*/ 	.short	(.L_27 - .L_26)
.L_26:
        /*0004*/ 	.word	0x00000082


	//----- nvinfo : EIATTR_KPARAM_INFO
	.align		4
.L_27:
        /*0008*/ 	.byte	0x04, 0x17
        /*000a*/ 	.short	(.L_29 - .L_28)
.L_28:
        /*000c*/ 	.word	0x00000000
        /*0010*/ 	.short	0x0001
        /*0012*/ 	.short	0x0008
        /*0014*/ 	.byte	0x00, 0xf0, 0x11, 0x00


	//----- nvinfo : EIATTR_KPARAM_INFO
	.align		4
.L_29:
        /*0018*/ 	.byte	0x04, 0x17
        /*001a*/ 	.short	(.L_31 - .L_30)
.L_30:
        /*001c*/ 	.word	0x00000000
        /*0020*/ 	.short	0x0000
        /*0022*/ 	.short	0x0000
        /*0024*/ 	.byte	0x00, 0xf5, 0x21, 0x00


	//----- nvinfo : EIATTR_SPARSE_MMA_MASK
	.align		4
.L_31:
        /*0028*/ 	.byte	0x03, 0x50
        /*002a*/ 	.short	0x0000


	//----- nvinfo : EIATTR_MAXREG_COUNT
	.align		4
        /*002c*/ 	.byte	0x03, 0x1b
        /*002e*/ 	.short	0x00ff


	//----- nvinfo : EIATTR_MERCURY_ISA_VERSION
	.align		4
        /*0030*/ 	.byte	0x03, 0x5f
        /*0032*/ 	.short	0x0101


	//----- nvinfo : EIATTR_VRC_CTA_INIT_COUNT
	.align		4
        /*0034*/ 	.byte	0x02, 0x4a
	.zero		1
	.zero		1


	//----- nvinfo : EIATTR_EXIT_INSTR_OFFSETS
	.align		4
        /*0038*/ 	.byte	0x04, 0x1c
        /*003a*/ 	.short	(.L_33 - .L_32)


	//   ....[0]....
.L_32:
        /*003c*/ 	.word	0x00000070


	//   ....[1]....
        /*0040*/ 	.word	0x000000c0


	//----- nvinfo : EIATTR_CBANK_PARAM_SIZE
	.align		4
.L_33:
        /*0044*/ 	.byte	0x03, 0x19
        /*0046*/ 	.short	0x000c


	//----- nvinfo : EIATTR_PARAM_CBANK
	.align		4
        /*0048*/ 	.byte	0x04, 0x0a
        /*004a*/ 	.short	(.L_35 - .L_34)
	.align		4
.L_34:
        /*004c*/ 	.word	index@(.nv.constant0._Z9initArrayPii)
        /*0050*/ 	.short	0x0380
        /*0052*/ 	.short	0x000c


	//----- nvinfo : EIATTR_SW_WAR
	.align		4
.L_35:
        /*0054*/ 	.byte	0x04, 0x36
        /*0056*/ 	.short	(.L_37 - .L_36)
.L_36:
        /*0058*/ 	.word	0x00000008
.L_37:


//--------------------- .nv.callgraph             --------------------------
	.section	.nv.callgraph,"",@"SHT_CUDA_CALLGRAPH"
	.align	4
	.sectionentsize	8
	.align		4
        /*0000*/ 	.word	0x00000000
	.align		4
        /*0004*/ 	.word	0xffffffff
	.align		4
        /*0008*/ 	.word	0x00000000
	.align		4
        /*000c*/ 	.word	0xfffffffe
	.align		4
        /*0010*/ 	.word	0x00000000
	.align		4
        /*0014*/ 	.word	0xfffffffd
	.align		4
        /*0018*/ 	.word	0x00000000
	.align		4
        /*001c*/ 	.word	0xfffffffc


//--------------------- .text._Z11invertArrayPiS_i --------------------------
	.section	.text._Z11invertArrayPiS_i,"ax",@progbits
	.align	128
        .global         _Z11invertArrayPiS_i
        .type           _Z11invertArrayPiS_i,@function
        .size           _Z11invertArrayPiS_i,(.L_x_2 - _Z11invertArrayPiS_i)
        .other          _Z11invertArrayPiS_i,@"STO_CUDA_ENTRY STV_DEFAULT"
_Z11invertArrayPiS_i:
.text._Z11invertArrayPiS_i:
[----:B------:R-:W-:Y:S01]  /*0000*/  LDC R1, c[0x0][0x37c] ;  /* 0x0000df00ff017b82 */ /* 0x000fe20000000800 */
[----:B------:R-:W0:Y:S07]  /*0010*/  S2R R0, SR_TID.X ;  /* 0x0000000000007919 */ /* 0x000e2e0000002100 */
[----:B------:R-:W0:Y:S01]  /*0020*/  S2UR UR4, SR_CTAID.X ;  /* 0x00000000000479c3 */ /* 0x000e220000002500 */
[----:B------:R-:W1:Y:S07]  /*0030*/  LDCU UR6, c[0x0][0x390] ;  /* 0x00007200ff0677ac */ /* 0x000e6e0008000800 */
[----:B------:R-:W0:Y:S02]  /*0040*/  LDC R7, c[0x0][0x360] ;  /* 0x0000d800ff077b82 */ /* 0x000e240000000800 */
[----:B0-----:R-:W-:-:S05]  /*0050*/  IMAD R7, R7, UR4, R0 ;  /* 0x0000000407077c24 */ /* 0x001fca000f8e0200 */
[----:B-1----:R-:W-:-:S13]  /*0060*/  ISETP.GE.AND P0, PT, R7, UR6, PT ;  /* 0x0000000607007c0c */ /* 0x002fda000bf06270 */
[----:B------:R-:W-:Y:S05]  /*0070*/  @P0 EXIT ;  /* 0x000000000000094d */ /* 0x000fea0003800000 */
[----:B------:R-:W0:Y:S01]  /*0080*/  LDC.64 R2, c[0x0][0x380] ;  /* 0x0000e000ff027b82 */ /* 0x000e220000000a00 */
[----:B------:R-:W1:Y:S07]  /*0090*/  LDCU.64 UR4, c[0x0][0x358] ;  /* 0x00006b00ff0477ac */ /* 0x000e6e0008000a00 */
[----:B------:R-:W2:Y:S01]  /*00a0*/  LDC.64 R4, c[0x0][0x388] ;  /* 0x0000e200ff047b82 */ /* 0x000ea20000000a00 */
[----:B0-----:R-:W-:-:S06]  /*00b0*/  IMAD.WIDE R2, R7, 0x4, R2 ;  /* 0x0000000407027825 */ /* 0x001fcc00078e0202 */
[----:B-1----:R-:W3:Y:S01]  /*00c0*/  LDG.E R3, desc[UR4][R2.64] ;  /* 0x0000000402037981 */ /* 0x002ee2000c1e1900 */
[----:B------:R-:W-:-:S04]  /*00d0*/  LOP3.LUT R7, RZ, R7, RZ, 0x33, !PT ;  /* 0x00000007ff077212 */ /* 0x000fc800078e33ff */
[----:B------:R-:W-:-:S05]  /*00e0*/  IADD3 R7, PT, PT, R7, UR6, RZ ;  /* 0x0000000607077c10 */ /* 0x000fca000fffe0ff */
[----:B--2---:R-:W-:-:S05]  /*00f0*/  IMAD.WIDE R4, R7, 0x4, R4 ;  /* 0x0000000407047825 */ /* 0x004fca00078e0204 */
[----:B---3--:R-:W-:Y:S01]  /*0100*/  STG.E desc[UR4][R4.64], R3 ;  /* 0x0000000304007986 */ /* 0x008fe2000c101904 */
[----:B------:R-:W-:Y:S05]  /*0110*/  EXIT ;  /* 0x000000000000794d */ /* 0x000fea0003800000 */
.L_x_0:
[----:B------:R-:W-:-:S00]  /*0120*/  BRA `(.L_x_0) ;  /* 0xfffffffc00fc7947 */ /* 0x000fc0000383ffff */
[----:B------:R-:W-:-:S00]  /*0130*/  NOP ;  /* 0x0000000000007918 */ /* 0x000fc00000000000 */
        /* <DEDUP_REMOVED lines=12> */
.L_x_2:


//--------------------- .text._Z9initArrayPii     --------------------------
	.section	.text._Z9initArrayPii,"ax",@progbits
	.align	128
        .global         _Z9initArrayPii
        .type           _Z9initArrayPii,@function
        .size           _Z9initArrayPii,(.L_x_3 - _Z9initArrayPii)
        .other          _Z9initArrayPii,@"STO_CUDA_ENTRY STV_DEFAULT"
_Z9initArrayPii:
.text._Z9initArrayPii:
        /* <DEDUP_REMOVED lines=9> */
[----:B------:R-:W1:Y:S01]  /*0090*/  LDCU.64 UR4, c[0x0][0x358] ;  /* 0x00006b00ff0477ac */ /* 0x000e620008000a00 */
[----:B0-----:R-:W-:-:S05]  /*00a0*/  IMAD.WIDE R2, R5, 0x4, R2 ;  /* 0x0000000405027825 */ /* 0x001fca00078e0202 */
[----:B-1----:R-:W-:Y:S01]  /*00b0*/  STG.E desc[UR4][R2.64], R5 ;  /* 0x0000000502007986 */ /* 0x002fe2000c101904 */
[----:B------:R-:W-:Y:S05]  /*00c0*/  EXIT ;  /* 0x000000000000794d */ /* 0x000fea0003800000 */
.L_x_1:
        /* <DEDUP_REMOVED lines=11> */
.L_x_3:


//--------------------- .nv.shared.reserved.0     --------------------------
	.section	.nv.shared.reserved.0,"aw",@nobits
	.weak		__nv_reservedSMEM_offset_0_alias
	.size		__nv_reservedSMEM_offset_0_alias, 0, 64
	.other		__nv_reservedSMEM_offset_0_alias,@"STO_CUDA_RESERVED_SHARED STV_DEFAULT"
__nv_reservedSMEM_offset_0_alias:
	.zero		0
	.zero		64


//--------------------- .nv.constant0._Z11invertArrayPiS_i --------------------------
	.section	.nv.constant0._Z11invertArrayPiS_i,"a",@progbits
	.sectionflags	@""
	.align	4
.nv.constant0._Z11invertArrayPiS_i:
	.zero		916


//--------------------- .nv.constant0._Z9initArrayPii --------------------------
	.section	.nv.constant0._Z9initArrayPii,"a",@progbits
	.sectionflags	@""
	.align	4
.nv.constant0._Z9initArrayPii:
	.zero		908


//--------------------- SYMBOLS --------------------------

	.type		.nv.reservedSmem.offset0,@object
	.size		.nv.reservedSmem.offset0,0x4
